	.headerflags	@"EF_CUDA_TEXMODE_UNIFIED EF_CUDA_64BIT_ADDRESS EF_CUDA_ACCELERATORS EF_CUDA_SM90 EF_CUDA_VIRTUAL_SM(EF_CUDA_SM90)"
	.elftype	@"ET_EXEC"


//--------------------- .nv.info                  --------------------------
	.section	.nv.info,"",@"SHT_CUDA_INFO"
	.align	4


	//----- nvinfo : EIATTR_REGCOUNT
	.align		4
        /*0000*/ 	.byte	0x04, 0x2f
        /*0002*/ 	.short	(.L_1 - .L_0)
	.align		4
.L_0:
        /*0004*/ 	.word	index@(triton_poi_fused_convolution_24)
        /*0008*/ 	.word	0x0000000a


	//----- nvinfo : EIATTR_MIN_STACK_SIZE
	.align		4
.L_1:
        /*000c*/ 	.byte	0x04, 0x12
        /*000e*/ 	.short	(.L_3 - .L_2)
	.align		4
.L_2:
        /*0010*/ 	.word	index@(triton_poi_fused_convolution_24)
        /*0014*/ 	.word	0x00000000


	//----- nvinfo : EIATTR_FRAME_SIZE
	.align		4
.L_3:
        /*0018*/ 	.byte	0x04, 0x11
        /*001a*/ 	.short	(.L_5 - .L_4)
	.align		4
.L_4:
        /*001c*/ 	.word	index@(triton_poi_fused_convolution_24)
        /*0020*/ 	.word	0x00000000


	//----- nvinfo : EIATTR_MIN_STACK_SIZE
	.align		4
.L_5:
        /*0024*/ 	.byte	0x04, 0x12
        /*0026*/ 	.short	(.L_7 - .L_6)
	.align		4
.L_6:
        /*0028*/ 	.word	index@(triton_poi_fused_convolution_24)
        /*002c*/ 	.word	0x00000000
.L_7:


//--------------------- .nv.info.triton_poi_fused_convolution_24 --------------------------
	.section	.nv.info.triton_poi_fused_convolution_24,"",@"SHT_CUDA_INFO"
	.sectionflags	@""
	.align	4


	//----- nvinfo : EIATTR_CUDA_API_VERSION
	.align		4
        /*0000*/ 	.byte	0x04, 0x37
        /*0002*/ 	.short	(.L_9 - .L_8)
.L_8:
        /*0004*/ 	.word	0x0000007c


	//----- nvinfo : EIATTR_KPARAM_INFO
	.align		4
.L_9:
        /*0008*/ 	.byte	0x04, 0x17
        /*000a*/ 	.short	(.L_11 - .L_10)
.L_10:
        /*000c*/ 	.word	0x00000000
        /*0010*/ 	.short	0x0002
        /*0012*/ 	.short	0x0010
        /*0014*/ 	.byte	0x00, 0xf0, 0x11, 0x00


	//----- nvinfo : EIATTR_KPARAM_INFO
	.align		4
.L_11:
        /*0018*/ 	.byte	0x04, 0x17
        /*001a*/ 	.short	(.L_13 - .L_12)
.L_12:
        /*001c*/ 	.word	0x00000000
        /*0020*/ 	.short	0x0001
        /*0022*/ 	.short	0x0008
        /*0024*/ 	.byte	0x00, 0xf4, 0x21, 0x00


	//----- nvinfo : EIATTR_KPARAM_INFO
	.align		4
.L_13:
        /*0028*/ 	.byte	0x04, 0x17
        /*002a*/ 	.short	(.L_15 - .L_14)
.L_14:
        /*002c*/ 	.word	0x00000000
        /*0030*/ 	.short	0x0000
        /*0032*/ 	.short	0x0000
        /*0034*/ 	.byte	0x00, 0xf4, 0x21, 0x00


	//----- nvinfo : EIATTR_SPARSE_MMA_MASK
	.align		4
.L_15:
        /*0038*/ 	.byte	0x03, 0x50
        /*003a*/ 	.short	0x0000


	//----- nvinfo : EIATTR_MAXREG_COUNT
	.align		4
        /*003c*/ 	.byte	0x03, 0x1b
        /*003e*/ 	.short	0x00ff


	//----- nvinfo : EIATTR_EXIT_INSTR_OFFSETS
	.align		4
        /*0040*/ 	.byte	0x04, 0x1c
        /*0042*/ 	.short	(.L_17 - .L_16)


	//   ....[0]....
.L_16:
        /*0044*/ 	.word	0x00000100


	//   ....[1]....
        /*0048*/ 	.word	0x00000120


	//----- nvinfo : EIATTR_REQNTID
	.align		4
.L_17:
        /*004c*/ 	.byte	0x04, 0x10
        /*004e*/ 	.short	(.L_19 - .L_18)
.L_18:
        /*0050*/ 	.word	0x00000020
        /*0054*/ 	.word	0x00000001
        /*0058*/ 	.word	0x00000001


	//----- nvinfo : EIATTR_CBANK_PARAM_SIZE
	.align		4
.L_19:
        /*005c*/ 	.byte	0x03, 0x19
        /*005e*/ 	.short	0x0014


	//----- nvinfo : EIATTR_PARAM_CBANK
	.align		4
        /*0060*/ 	.byte	0x04, 0x0a
        /*0062*/ 	.short	(.L_21 - .L_20)
	.align		4
.L_20:
        /*0064*/ 	.word	index@(.nv.constant0.triton_poi_fused_convolution_24)
        /*0068*/ 	.short	0x0210
        /*006a*/ 	.short	0x0014


	//----- nvinfo : EIATTR_SW_WAR
	.align		4
.L_21:
        /*006c*/ 	.byte	0x04, 0x36
        /*006e*/ 	.short	(.L_23 - .L_22)
.L_22:
        /*0070*/ 	.word	0x00000008
.L_23:


//--------------------- .nv.callgraph             --------------------------
	.section	.nv.callgraph,"",@"SHT_CUDA_CALLGRAPH"
	.align	4
	.sectionentsize	8
	.align		4
        /*0000*/ 	.word	0x00000000
	.align		4
        /*0004*/ 	.word	0xffffffff
	.align		4
        /*0008*/ 	.word	0x00000000
	.align		4
        /*000c*/ 	.word	0xfffffffe
	.align		4
        /*0010*/ 	.word	0x00000000
	.align		4
        /*0014*/ 	.word	0xfffffffd
	.align		4
        /*0018*/ 	.word	0x00000000
	.align		4
        /*001c*/ 	.word	0xfffffffc


//--------------------- .text.triton_poi_fused_convolution_24 --------------------------
	.section	.text.triton_poi_fused_convolution_24,"ax",@progbits
	.align	128
        .global         triton_poi_fused_convolution_24
        .type           triton_poi_fused_convolution_24,@function
        .size           triton_poi_fused_convolution_24,(.L_x_1 - triton_poi_fused_convolution_24)
        .other          triton_poi_fused_convolution_24,@"STO_CUDA_ENTRY STV_DEFAULT"
triton_poi_fused_convolution_24:
.text.triton_poi_fused_convolution_24:
[----:B------:R-:W0:Y:S02]  /*0000*/  LDC R1, c[0x0][0x28] ;  /* 0x00000a00ff017b82 */ /* 0x000e240000000800 */
[----:B------:R-:W1:Y:S01]  /*0010*/  S2R R6, SR_TID.X ;  /* 0x0000000000067919 */ /* 0x000e620000002100 */
[----:B------:R-:W2:Y:S01]  /*0020*/  LDC.64 R2, c[0x0][0x210] ;  /* 0x00008400ff027b82 */ /* 0x000ea20000000a00 */
[----:B------:R-:W-:Y:S01]  /*0030*/  ULDC.64 UR4, c[0x0][0x208] ;  /* 0x0000820000047ab9 */ /* 0x000fe20000000a00 */
[----:B------:R-:W3:Y:S06]  /*0040*/  S2R R7, SR_CTAID.X ;  /* 0x0000000000077919 */ /* 0x000eec0000002500 */
[----:B------:R-:W4:Y:S01]  /*0050*/  LDC.64 R4, c[0x0][0x218] ;  /* 0x00008600ff047b82 */ /* 0x000f220000000a00 */
[----:B-1----:R-:W-:Y:S01]  /*0060*/  LOP3.LUT R0, R6, 0x3, RZ, 0xc0, !PT ;  /* 0x0000000306007812 */ /* 0x002fe200078ec0ff */
[----:B----4-:R-:W4:Y:S04]  /*0070*/  LDG.E R5, desc[UR4][R4.64] ;  /* 0x0000000404057981 */ /* 0x010f28000c1e1900 */
[----:B---3--:R-:W-:-:S02]  /*0080*/  IMAD R7, R7, 0x4, R0 ;  /* 0x0000000407077824 */ /* 0x008fc400078e0200 */
[----:B------:R-:W-:Y:S02]  /*0090*/  IMAD.MOV.U32 R0, RZ, RZ, RZ ;  /* 0x000000ffff007224 */ /* 0x000fe400078e00ff */
[C---:B--2---:R-:W-:Y:S01]  /*00a0*/  IMAD.WIDE R2, R7.reuse, 0x4, R2 ;  /* 0x0000000407027825 */ /* 0x044fe200078e0202 */
[----:B------:R-:W-:-:S13]  /*00b0*/  ISETP.GE.AND P0, PT, R7, 0x4, PT ;  /* 0x000000040700780c */ /* 0x000fda0003f06270 */
[----:B------:R-:W4:Y:S01]  /*00c0*/  @!P0 LDG.E R0, desc[UR4][R2.64] ;  /* 0x0000000402008981 */ /* 0x000f22000c1e1900 */
[----:B------:R-:W-:-:S04]  /*00d0*/  LOP3.LUT P0, RZ, R6, 0x1c, RZ, 0xc0, !PT ;  /* 0x0000001c06ff7812 */ /* 0x000fc8000780c0ff */
[----:B------:R-:W-:Y:S01]  /*00e0*/  ISETP.LT.AND P0, PT, R7, 0x4, !P0 ;  /* 0x000000040700780c */ /* 0x000fe20004701270 */
[----:B----4-:R-:W-:-:S12]  /*00f0*/  FADD R7, R5, R0 ;  /* 0x0000000005077221 */ /* 0x010fd80000000000 */
[----:B------:R-:W-:Y:S05]  /*0100*/  @!P0 EXIT ;  /* 0x000000000000894d */ /* 0x000fea0003800000 */
[----:B------:R-:W-:Y:S01]  /*0110*/  STG.E desc[UR4][R2.64], R7 ;  /* 0x0000000702007986 */ /* 0x000fe2000c101904 */
[----:B------:R-:W-:Y:S05]  /*0120*/  EXIT ;  /* 0x000000000000794d */ /* 0x000fea0003800000 */
.L_x_0:
[----:B------:R-:W-:-:S00]  /*0130*/  BRA `(.L_x_0) ;  /* 0xfffffffc00fc7947 */ /* 0x000fc0000383ffff */
[----:B------:R-:W-:-:S00]  /*0140*/  NOP ;  /* 0x0000000000007918 */ /* 0x000fc00000000000 */
        /* <DEDUP_REMOVED lines=11> */
.L_x_1:


//--------------------- .nv.constant0.triton_poi_fused_convolution_24 --------------------------
	.section	.nv.constant0.triton_poi_fused_convolution_24,"a",@progbits
	.sectionflags	@""
	.align	4
.nv.constant0.triton_poi_fused_convolution_24:
	.zero		548
